//
// Generated by NVIDIA NVVM Compiler
//
// Compiler Build ID: CL-36424714
// Cuda compilation tools, release 13.0, V13.0.88
// Based on NVVM 20.0.0
//

.version 9.0
.target sm_100
.address_size 64

	// .globl	_Z11test_kernelPiii

.visible .entry _Z11test_kernelPiii(
	.param .u64 .ptr .align 1 _Z11test_kernelPiii_param_0,
	.param .u32 _Z11test_kernelPiii_param_1,
	.param .u32 _Z11test_kernelPiii_param_2
)
{
	.reg .b32 	%r<4>;
	.reg .b64 	%rd<3>;

	ld.param.u64 	%rd1, [_Z11test_kernelPiii_param_0];
	ld.param.u32 	%r2, [_Z11test_kernelPiii_param_1];
	ld.param.u32 	%r3, [_Z11test_kernelPiii_param_2];
	cvta.to.global.u64 	%rd2, %rd1;
	// begin inline asm
	{    add.u32 %r1, %r2, %r3;}
	// end inline asm
	st.global.u32 	[%rd2], %r1;
	ret;

}


// ===== COMPILED SASS (sm_100) =====

	.target	sm_100

	.elftype	@"ET_EXEC"


//--------------------- .note.nv.tkinfo           --------------------------
	.section	.note.nv.tkinfo,"",@"SHT_NOTE"
	.sectionflags	@"SHF_NOTE_NV_TKINFO"
	.tkinfo
        /*0018*/ 	.word	0x00000002
        /*0030*/ 	.string	""
        /*0030*/ 	.string	"ptxas"
        /*0030*/ 	.string	"Cuda compilation tools, release 13.0, V13.0.88"
        /*0030*/ 	.string	"Build cuda_13.0.r13.0/compiler.36424714_0"
        /*0030*/ 	.string	"-arch sm_100 -m 64 "



//--------------------- .note.nv.cuinfo           --------------------------
	.section	.note.nv.cuinfo,"",@"SHT_NOTE"
	.sectionflags	@"SHF_NOTE_NV_CUINFO"
        /*0018*/ 	.short	0x0002
        /*001a*/ 	.short	0x0064
        /*001c*/ 	.short	0x0082
	.zero		2


//--------------------- .nv.info                  --------------------------
	.section	.nv.info,"",@"SHT_CUDA_INFO"
	.align	4


	//----- nvinfo : EIATTR_REGCOUNT
	.align		4
        /*0000*/ 	.byte	0x04, 0x2f
        /*0002*/ 	.short	(.L_1 - .L_0)
	.align		4
.L_0:
        /*0004*/ 	.word	index@(_Z11test_kernelPiii)
        /*0008*/ 	.word	0x00000008


	//----- nvinfo : EIATTR_FRAME_SIZE
	.align		4
.L_1:
        /*000c*/ 	.byte	0x04, 0x11
        /*000e*/ 	.short	(.L_3 - .L_2)
	.align		4
.L_2:
        /*0010*/ 	.word	index@(_Z11test_kernelPiii)
        /*0014*/ 	.word	0x00000000


	//----- nvinfo : EIATTR_MIN_STACK_SIZE
	.align		4
.L_3:
        /*0018*/ 	.byte	0x04, 0x12
        /*001a*/ 	.short	(.L_5 - .L_4)
	.align		4
.L_4:
        /*001c*/ 	.word	index@(_Z11test_kernelPiii)
        /*0020*/ 	.word	0x00000000
.L_5:


//--------------------- .nv.compat                --------------------------
	.section	.nv.compat,"",@"SHT_CUDA_COMPAT_INFO"
	.align	4
        /*0000*/ 	.byte	0x02, 0x09, 0x00, 0x00, 0x02, 0x02, 0x01, 0x00, 0x02, 0x05, 0x05, 0x00, 0x03, 0x07, 0x01, 0x01
        /*0010*/ 	.byte	0x02, 0x03, 0x00, 0x00, 0x02, 0x06, 0x01, 0x00, 0x04, 0x0b, 0x08, 0x00, 0x09, 0x00, 0x00, 0x00
        /*0020*/ 	.byte	0x00, 0x00, 0x00, 0x00


//--------------------- .nv.info._Z11test_kernelPiii --------------------------
	.section	.nv.info._Z11test_kernelPiii,"",@"SHT_CUDA_INFO"
	.sectionflags	@""
	.align	4


	//----- nvinfo : EIATTR_CUDA_API_VERSION
	.align		4
        /*0000*/ 	.byte	0x04, 0x37
        /*0002*/ 	.short	(.L_7 - .L_6)
.L_6:
        /*0004*/ 	.word	0x00000082


	//----- nvinfo : EIATTR_KPARAM_INFO
	.align		4
.L_7:
        /*0008*/ 	.byte	0x04, 0x17
        /*000a*/ 	.short	(.L_9 - .L_8)
.L_8:
        /*000c*/ 	.word	0x00000000
        /*0010*/ 	.short	0x0002
        /*0012*/ 	.short	0x000c
        /*0014*/ 	.byte	0x00, 0xf0, 0x11, 0x00


	//----- nvinfo : EIATTR_KPARAM_INFO
	.align		4
.L_9:
        /*0018*/ 	.byte	0x04, 0x17
        /*001a*/ 	.short	(.L_11 - .L_10)
.L_10:
        /*001c*/ 	.word	0x00000000
        /*0020*/ 	.short	0x0001
        /*0022*/ 	.short	0x0008
        /*0024*/ 	.byte	0x00, 0xf0, 0x11, 0x00


	//----- nvinfo : EIATTR_KPARAM_INFO
	.align		4
.L_11:
        /*0028*/ 	.byte	0x04, 0x17
        /*002a*/ 	.short	(.L_13 - .L_12)
.L_12:
        /*002c*/ 	.word	0x00000000
        /*0030*/ 	.short	0x0000
        /*0032*/ 	.short	0x0000
        /*0034*/ 	.byte	0x00, 0xf5, 0x21, 0x00


	//----- nvinfo : EIATTR_SPARSE_MMA_MASK
	.align		4
.L_13:
        /*0038*/ 	.byte	0x03, 0x50
        /*003a*/ 	.short	0x0000


	//----- nvinfo : EIATTR_MAXREG_COUNT
	.align		4
        /*003c*/ 	.byte	0x03, 0x1b
        /*003e*/ 	.short	0x00ff


	//----- nvinfo : EIATTR_MERCURY_ISA_VERSION
	.align		4
        /*0040*/ 	.byte	0x03, 0x5f
        /*0042*/ 	.short	0x0101


	//----- nvinfo : EIATTR_VRC_CTA_INIT_COUNT
	.align		4
        /*0044*/ 	.byte	0x02, 0x4a
	.zero		1
	.zero		1


	//----- nvinfo : EIATTR_EXIT_INSTR_OFFSETS
	.align		4
        /*0048*/ 	.byte	0x04, 0x1c
        /*004a*/ 	.short	(.L_15 - .L_14)


	//   ....[0]....
.L_14:
        /*004c*/ 	.word	0x00000060


	//----- nvinfo : EIATTR_CBANK_PARAM_SIZE
	.align		4
.L_15:
        /*0050*/ 	.byte	0x03, 0x19
        /*0052*/ 	.short	0x0010


	//----- nvinfo : EIATTR_PARAM_CBANK
	.align		4
        /*0054*/ 	.byte	0x04, 0x0a
        /*0056*/ 	.short	(.L_17 - .L_16)
	.align		4
.L_16:
        /*0058*/ 	.word	index@(.nv.constant0._Z11test_kernelPiii)
        /*005c*/ 	.short	0x0380
        /*005e*/ 	.short	0x0010


	//----- nvinfo : EIATTR_SW_WAR
	.align		4
.L_17:
        /*0060*/ 	.byte	0x04, 0x36
        /*0062*/ 	.short	(.L_19 - .L_18)
.L_18:
        /*0064*/ 	.word	0x00000008
.L_19:


//--------------------- .nv.callgraph             --------------------------
	.section	.nv.callgraph,"",@"SHT_CUDA_CALLGRAPH"
	.align	4
	.sectionentsize	8
	.align		4
        /*0000*/ 	.word	0x00000000
	.align		4
        /*0004*/ 	.word	0xffffffff
	.align		4
        /*0008*/ 	.word	0x00000000
	.align		4
        /*000c*/ 	.word	0xfffffffe
	.align		4
        /*0010*/ 	.word	0x00000000
	.align		4
        /*0014*/ 	.word	0xfffffffd
	.align		4
        /*0018*/ 	.word	0x00000000
	.align		4
        /*001c*/ 	.word	0xfffffffc


//--------------------- .text._Z11test_kernelPiii --------------------------
	.section	.text._Z11test_kernelPiii,"ax",@progbits
	.align	128
        .global         _Z11test_kernelPiii
        .type           _Z11test_kernelPiii,@function
        .size           _Z11test_kernelPiii,(.L_x_1 - _Z11test_kernelPiii)
        .other          _Z11test_kernelPiii,@"STO_CUDA_ENTRY STV_DEFAULT"
_Z11test_kernelPiii:
.text._Z11test_kernelPiii:
[----:B------:R-:W-:Y:S08]  /*0000*/  LDC R1, c[0x0][0x37c] ;  /* 0x0000df00ff017b82 */ /* 0x000ff00000000800 */
[----:B------:R-:W0:Y:S01]  /*0010*/  LDC.64 R4, c[0x0][0x388] ;  /* 0x0000e200ff047b82 */ /* 0x000e220000000a00 */
[----:B------:R-:W1:Y:S07]  /*0020*/  LDCU.64 UR4, c[0x0][0x358] ;  /* 0x00006b00ff0477ac */ /* 0x000e6e0008000a00 */
[----:B------:R-:W1:Y:S01]  /*0030*/  LDC.64 R2, c[0x0][0x380] ;  /* 0x0000e000ff027b82 */ /* 0x000e620000000a00 */
[----:B0-----:R-:W-:-:S05]  /*0040*/  IADD3 R5, PT, PT, R4, R5, RZ ;  /* 0x0000000504057210 */ /* 0x001fca0007ffe0ff */
[----:B-1----:R-:W-:Y:S01]  /*0050*/  STG.E desc[UR4][R2.64], R5 ;  /* 0x0000000502007986 */ /* 0x002fe2000c101904 */
[----:B------:R-:W-:Y:S05]  /*0060*/  EXIT ;  /* 0x000000000000794d */ /* 0x000fea0003800000 */
.L_x_0:
[----:B------:R-:W-:-:S00]  /*0070*/  BRA `(.L_x_0) ;  /* 0xfffffffc00fc7947 */ /* 0x000fc0000383ffff */
[----:B------:R-:W-:-:S00]  /*0080*/  NOP ;  /* 0x0000000000007918 */ /* 0x000fc00000000000 */
[----:B------:R-:W-:-:S00]  /*0090*/  NOP ;  /* 0x0000000000007918 */ /* 0x000fc00000000000 */
[----:B------:R-:W-:-:S00]  /*00a0*/  NOP ;  /* 0x0000000000007918 */ /* 0x000fc00000000000 */
[----:B------:R-:W-:-:S00]  /*00b0*/  NOP ;  /* 0x0000000000007918 */ /* 0x000fc00000000000 */
[----:B------:R-:W-:-:S00]  /*00c0*/  NOP ;  /* 0x0000000000007918 */ /* 0x000fc00000000000 */
[----:B------:R-:W-:-:S00]  /*00d0*/  NOP ;  /* 0x0000000000007918 */ /* 0x000fc00000000000 */
[----:B------:R-:W-:-:S00]  /*00e0*/  NOP ;  /* 0x0000000000007918 */ /* 0x000fc00000000000 */
[----:B------:R-:W-:-:S00]  /*00f0*/  NOP ;  /* 0x0000000000007918 */ /* 0x000fc00000000000 */
.L_x_1:


//--------------------- .nv.shared.reserved.0     --------------------------
	.section	.nv.shared.reserved.0,"aw",@nobits
	.weak		__nv_reservedSMEM_offset_0_alias
	.size		__nv_reservedSMEM_offset_0_alias, 0, 64
	.other		__nv_reservedSMEM_offset_0_alias,@"STO_CUDA_RESERVED_SHARED STV_DEFAULT"
__nv_reservedSMEM_offset_0_alias:
	.zero		0
	.zero		64


//--------------------- .nv.constant0._Z11test_kernelPiii --------------------------
	.section	.nv.constant0._Z11test_kernelPiii,"a",@progbits
	.sectionflags	@""
	.align	4
.nv.constant0._Z11test_kernelPiii:
	.zero		912


//--------------------- SYMBOLS --------------------------

	.type		.nv.reservedSmem.offset0,@object
	.size		.nv.reservedSmem.offset0,0x4
